//
// Generated by NVIDIA NVVM Compiler
//
// Compiler Build ID: CL-36424714
// Cuda compilation tools, release 13.0, V13.0.88
// Based on NVVM 20.0.0
//

.version 9.0
.target sm_100
.address_size 64

	// .globl	_Z6MyFuncPfS_S_i

.visible .entry _Z6MyFuncPfS_S_i(
	.param .u64 .ptr .align 1 _Z6MyFuncPfS_S_i_param_0,
	.param .u64 .ptr .align 1 _Z6MyFuncPfS_S_i_param_1,
	.param .u64 .ptr .align 1 _Z6MyFuncPfS_S_i_param_2,
	.param .u32 _Z6MyFuncPfS_S_i_param_3
)
{
	.reg .pred 	%p<2>;
	.reg .b32 	%r<6>;
	.reg .b32 	%f<4>;
	.reg .b64 	%rd<11>;

	ld.param.u64 	%rd1, [_Z6MyFuncPfS_S_i_param_0];
	ld.param.u64 	%rd2, [_Z6MyFuncPfS_S_i_param_1];
	ld.param.u64 	%rd3, [_Z6MyFuncPfS_S_i_param_2];
	ld.param.u32 	%r2, [_Z6MyFuncPfS_S_i_param_3];
	mov.u32 	%r3, %ctaid.x;
	mov.u32 	%r4, %ntid.x;
	mov.u32 	%r5, %tid.x;
	mad.lo.s32 	%r1, %r3, %r4, %r5;
	setp.ge.s32 	%p1, %r1, %r2;
	@%p1 bra 	$L__BB0_2;
	cvta.to.global.u64 	%rd4, %rd1;
	cvta.to.global.u64 	%rd5, %rd2;
	cvta.to.global.u64 	%rd6, %rd3;
	mul.wide.s32 	%rd7, %r1, 4;
	add.s64 	%rd8, %rd4, %rd7;
	ld.global.f32 	%f1, [%rd8];
	add.s64 	%rd9, %rd5, %rd7;
	ld.global.f32 	%f2, [%rd9];
	add.f32 	%f3, %f1, %f2;
	add.s64 	%rd10, %rd6, %rd7;
	st.global.f32 	[%rd10], %f3;
$L__BB0_2:
	ret;

}


// ===== COMPILED SASS (sm_100) =====

	.target	sm_100

	.elftype	@"ET_EXEC"


//--------------------- .note.nv.tkinfo           --------------------------
	.section	.note.nv.tkinfo,"",@"SHT_NOTE"
	.sectionflags	@"SHF_NOTE_NV_TKINFO"
	.tkinfo
        /*0018*/ 	.word	0x00000002
        /*0030*/ 	.string	""
        /*0030*/ 	.string	"ptxas"
        /*0030*/ 	.string	"Cuda compilation tools, release 13.0, V13.0.88"
        /*0030*/ 	.string	"Build cuda_13.0.r13.0/compiler.36424714_0"
        /*0030*/ 	.string	"-arch sm_100 -m 64 "



//--------------------- .note.nv.cuinfo           --------------------------
	.section	.note.nv.cuinfo,"",@"SHT_NOTE"
	.sectionflags	@"SHF_NOTE_NV_CUINFO"
        /*0018*/ 	.short	0x0002
        /*001a*/ 	.short	0x0064
        /*001c*/ 	.short	0x0082
	.zero		2


//--------------------- .nv.info                  --------------------------
	.section	.nv.info,"",@"SHT_CUDA_INFO"
	.align	4


	//----- nvinfo : EIATTR_REGCOUNT
	.align		4
        /*0000*/ 	.byte	0x04, 0x2f
        /*0002*/ 	.short	(.L_1 - .L_0)
	.align		4
.L_0:
        /*0004*/ 	.word	index@(_Z6MyFuncPfS_S_i)
        /*0008*/ 	.word	0x0000000c


	//----- nvinfo : EIATTR_FRAME_SIZE
	.align		4
.L_1:
        /*000c*/ 	.byte	0x04, 0x11
        /*000e*/ 	.short	(.L_3 - .L_2)
	.align		4
.L_2:
        /*0010*/ 	.word	index@(_Z6MyFuncPfS_S_i)
        /*0014*/ 	.word	0x00000000


	//----- nvinfo : EIATTR_MIN_STACK_SIZE
	.align		4
.L_3:
        /*0018*/ 	.byte	0x04, 0x12
        /*001a*/ 	.short	(.L_5 - .L_4)
	.align		4
.L_4:
        /*001c*/ 	.word	index@(_Z6MyFuncPfS_S_i)
        /*0020*/ 	.word	0x00000000
.L_5:


//--------------------- .nv.compat                --------------------------
	.section	.nv.compat,"",@"SHT_CUDA_COMPAT_INFO"
	.align	4
        /*0000*/ 	.byte	0x02, 0x09, 0x00, 0x00, 0x02, 0x02, 0x01, 0x00, 0x02, 0x05, 0x05, 0x00, 0x03, 0x07, 0x01, 0x01
        /*0010*/ 	.byte	0x02, 0x03, 0x00, 0x00, 0x02, 0x06, 0x01, 0x00, 0x04, 0x0b, 0x08, 0x00, 0x09, 0x00, 0x00, 0x00
        /*0020*/ 	.byte	0x00, 0x00, 0x00, 0x00


//--------------------- .nv.info._Z6MyFuncPfS_S_i --------------------------
	.section	.nv.info._Z6MyFuncPfS_S_i,"",@"SHT_CUDA_INFO"
	.sectionflags	@""
	.align	4


	//----- nvinfo : EIATTR_CUDA_API_VERSION
	.align		4
        /*0000*/ 	.byte	0x04, 0x37
        /*0002*/ 	.short	(.L_7 - .L_6)
.L_6:
        /*0004*/ 	.word	0x00000082


	//----- nvinfo : EIATTR_KPARAM_INFO
	.align		4
.L_7:
        /*0008*/ 	.byte	0x04, 0x17
        /*000a*/ 	.short	(.L_9 - .L_8)
.L_8:
        /*000c*/ 	.word	0x00000000
        /*0010*/ 	.short	0x0003
        /*0012*/ 	.short	0x0018
        /*0014*/ 	.byte	0x00, 0xf0, 0x11, 0x00


	//----- nvinfo : EIATTR_KPARAM_INFO
	.align		4
.L_9:
        /*0018*/ 	.byte	0x04, 0x17
        /*001a*/ 	.short	(.L_11 - .L_10)
.L_10:
        /*001c*/ 	.word	0x00000000
        /*0020*/ 	.short	0x0002
        /*0022*/ 	.short	0x0010
        /*0024*/ 	.byte	0x00, 0xf5, 0x21, 0x00


	//----- nvinfo : EIATTR_KPARAM_INFO
	.align		4
.L_11:
        /*0028*/ 	.byte	0x04, 0x17
        /*002a*/ 	.short	(.L_13 - .L_12)
.L_12:
        /*002c*/ 	.word	0x00000000
        /*0030*/ 	.short	0x0001
        /*0032*/ 	.short	0x0008
        /*0034*/ 	.byte	0x00, 0xf5, 0x21, 0x00


	//----- nvinfo : EIATTR_KPARAM_INFO
	.align		4
.L_13:
        /*0038*/ 	.byte	0x04, 0x17
        /*003a*/ 	.short	(.L_15 - .L_14)
.L_14:
        /*003c*/ 	.word	0x00000000
        /*0040*/ 	.short	0x0000
        /*0042*/ 	.short	0x0000
        /*0044*/ 	.byte	0x00, 0xf5, 0x21, 0x00


	//----- nvinfo : EIATTR_SPARSE_MMA_MASK
	.align		4
.L_15:
        /*0048*/ 	.byte	0x03, 0x50
        /*004a*/ 	.short	0x0000


	//----- nvinfo : EIATTR_MAXREG_COUNT
	.align		4
        /*004c*/ 	.byte	0x03, 0x1b
        /*004e*/ 	.short	0x00ff


	//----- nvinfo : EIATTR_MERCURY_ISA_VERSION
	.align		4
        /*0050*/ 	.byte	0x03, 0x5f
        /*0052*/ 	.short	0x0101


	//----- nvinfo : EIATTR_VRC_CTA_INIT_COUNT
	.align		4
        /*0054*/ 	.byte	0x02, 0x4a
	.zero		1
	.zero		1


	//----- nvinfo : EIATTR_EXIT_INSTR_OFFSETS
	.align		4
        /*0058*/ 	.byte	0x04, 0x1c
        /*005a*/ 	.short	(.L_17 - .L_16)


	//   ....[0]....
.L_16:
        /*005c*/ 	.word	0x00000070


	//   ....[1]....
        /*0060*/ 	.word	0x00000130


	//----- nvinfo : EIATTR_CBANK_PARAM_SIZE
	.align		4
.L_17:
        /*0064*/ 	.byte	0x03, 0x19
        /*0066*/ 	.short	0x001c


	//----- nvinfo : EIATTR_PARAM_CBANK
	.align		4
        /*0068*/ 	.byte	0x04, 0x0a
        /*006a*/ 	.short	(.L_19 - .L_18)
	.align		4
.L_18:
        /*006c*/ 	.word	index@(.nv.constant0._Z6MyFuncPfS_S_i)
        /*0070*/ 	.short	0x0380
        /*0072*/ 	.short	0x001c


	//----- nvinfo : EIATTR_SW_WAR
	.align		4
.L_19:
        /*0074*/ 	.byte	0x04, 0x36
        /*0076*/ 	.short	(.L_21 - .L_20)
.L_20:
        /*0078*/ 	.word	0x00000008
.L_21:


//--------------------- .nv.callgraph             --------------------------
	.section	.nv.callgraph,"",@"SHT_CUDA_CALLGRAPH"
	.align	4
	.sectionentsize	8
	.align		4
        /*0000*/ 	.word	0x00000000
	.align		4
        /*0004*/ 	.word	0xffffffff
	.align		4
        /*0008*/ 	.word	0x00000000
	.align		4
        /*000c*/ 	.word	0xfffffffe
	.align		4
        /*0010*/ 	.word	0x00000000
	.align		4
        /*0014*/ 	.word	0xfffffffd
	.align		4
        /*0018*/ 	.word	0x00000000
	.align		4
        /*001c*/ 	.word	0xfffffffc


//--------------------- .text._Z6MyFuncPfS_S_i    --------------------------
	.section	.text._Z6MyFuncPfS_S_i,"ax",@progbits
	.align	128
        .global         _Z6MyFuncPfS_S_i
        .type           _Z6MyFuncPfS_S_i,@function
        .size           _Z6MyFuncPfS_S_i,(.L_x_1 - _Z6MyFuncPfS_S_i)
        .other          _Z6MyFuncPfS_S_i,@"STO_CUDA_ENTRY STV_DEFAULT"
_Z6MyFuncPfS_S_i:
.text._Z6MyFuncPfS_S_i:
[----:B------:R-:W-:Y:S01]  /*0000*/  LDC R1, c[0x0][0x37c] ;  /* 0x0000df00ff017b82 */ /* 0x000fe20000000800 */
[----:B------:R-:W0:Y:S07]  /*0010*/  S2R R0, SR_TID.X ;  /* 0x0000000000007919 */ /* 0x000e2e0000002100 */
[----:B------:R-:W0:Y:S01]  /*0020*/  S2UR UR4, SR_CTAID.X ;  /* 0x00000000000479c3 */ /* 0x000e220000002500 */
[----:B------:R-:W1:Y:S07]  /*0030*/  LDCU UR5, c[0x0][0x398] ;  /* 0x00007300ff0577ac */ /* 0x000e6e0008000800 */
[----:B------:R-:W0:Y:S02]  /*0040*/  LDC R9, c[0x0][0x360] ;  /* 0x0000d800ff097b82 */ /* 0x000e240000000800 */
[----:B0-----:R-:W-:-:S05]  /*0050*/  IMAD R9, R9, UR4, R0 ;  /* 0x0000000409097c24 */ /* 0x001fca000f8e0200 */
[----:B-1----:R-:W-:-:S13]  /*0060*/  ISETP.GE.AND P0, PT, R9, UR5, PT ;  /* 0x0000000509007c0c */ /* 0x002fda000bf06270 */
[----:B------:R-:W-:Y:S05]  /*0070*/  @P0 EXIT ;  /* 0x000000000000094d */ /* 0x000fea0003800000 */
[----:B------:R-:W0:Y:S01]  /*0080*/  LDC.64 R2, c[0x0][0x380] ;  /* 0x0000e000ff027b82 */ /* 0x000e220000000a00 */
[----:B------:R-:W1:Y:S07]  /*0090*/  LDCU.64 UR4, c[0x0][0x358] ;  /* 0x00006b00ff0477ac */ /* 0x000e6e0008000a00 */
[----:B------:R-:W2:Y:S08]  /*00a0*/  LDC.64 R4, c[0x0][0x388] ;  /* 0x0000e200ff047b82 */ /* 0x000eb00000000a00 */
[----:B------:R-:W3:Y:S01]  /*00b0*/  LDC.64 R6, c[0x0][0x390] ;  /* 0x0000e400ff067b82 */ /* 0x000ee20000000a00 */
[----:B0-----:R-:W-:-:S06]  /*00c0*/  IMAD.WIDE R2, R9, 0x4, R2 ;  /* 0x0000000409027825 */ /* 0x001fcc00078e0202 */
[----:B-1----:R-:W4:Y:S01]  /*00d0*/  LDG.E R2, desc[UR4][R2.64] ;  /* 0x0000000402027981 */ /* 0x002f22000c1e1900 */
[----:B--2---:R-:W-:-:S06]  /*00e0*/  IMAD.WIDE R4, R9, 0x4, R4 ;  /* 0x0000000409047825 */ /* 0x004fcc00078e0204 */
[----:B------:R-:W4:Y:S01]  /*00f0*/  LDG.E R5, desc[UR4][R4.64] ;  /* 0x0000000404057981 */ /* 0x000f22000c1e1900 */
[----:B---3--:R-:W-:-:S04]  /*0100*/  IMAD.WIDE R6, R9, 0x4, R6 ;  /* 0x0000000409067825 */ /* 0x008fc800078e0206 */
[----:B----4-:R-:W-:-:S05]  /*0110*/  FADD R9, R2, R5 ;  /* 0x0000000502097221 */ /* 0x010fca0000000000 */
[----:B------:R-:W-:Y:S01]  /*0120*/  STG.E desc[UR4][R6.64], R9 ;  /* 0x0000000906007986 */ /* 0x000fe2000c101904 */
[----:B------:R-:W-:Y:S05]  /*0130*/  EXIT ;  /* 0x000000000000794d */ /* 0x000fea0003800000 */
.L_x_0:
[----:B------:R-:W-:-:S00]  /*0140*/  BRA `(.L_x_0) ;  /* 0xfffffffc00fc7947 */ /* 0x000fc0000383ffff */
[----:B------:R-:W-:-:S00]  /*0150*/  NOP ;  /* 0x0000000000007918 */ /* 0x000fc00000000000 */
        /* <DEDUP_REMOVED lines=10> */
.L_x_1:


//--------------------- .nv.shared.reserved.0     --------------------------
	.section	.nv.shared.reserved.0,"aw",@nobits
	.weak		__nv_reservedSMEM_offset_0_alias
	.size		__nv_reservedSMEM_offset_0_alias, 0, 64
	.other		__nv_reservedSMEM_offset_0_alias,@"STO_CUDA_RESERVED_SHARED STV_DEFAULT"
__nv_reservedSMEM_offset_0_alias:
	.zero		0
	.zero		64


//--------------------- .nv.constant0._Z6MyFuncPfS_S_i --------------------------
	.section	.nv.constant0._Z6MyFuncPfS_S_i,"a",@progbits
	.sectionflags	@""
	.align	4
.nv.constant0._Z6MyFuncPfS_S_i:
	.zero		924


//--------------------- SYMBOLS --------------------------

	.type		.nv.reservedSmem.offset0,@object
	.size		.nv.reservedSmem.offset0,0x4
